	.headerflags	@"EF_CUDA_TEXMODE_UNIFIED EF_CUDA_64BIT_ADDRESS EF_CUDA_ACCELERATORS EF_CUDA_SM90 EF_CUDA_VIRTUAL_SM(EF_CUDA_SM90)"
	.elftype	@"ET_EXEC"


//--------------------- .nv.info                  --------------------------
	.section	.nv.info,"",@"SHT_CUDA_INFO"
	.align	4


	//----- nvinfo : EIATTR_REGCOUNT
	.align		4
        /*0000*/ 	.byte	0x04, 0x2f
        /*0002*/ 	.short	(.L_3 - .L_2)
	.align		4
.L_2:
        /*0004*/ 	.word	index@(triton_per_fused__native_batch_norm_legit_no_training_mean_mul_sigmoid_0)
        /*0008*/ 	.word	0x00000016


	//----- nvinfo : EIATTR_MIN_STACK_SIZE
	.align		4
.L_3:
        /*000c*/ 	.byte	0x04, 0x12
        /*000e*/ 	.short	(.L_5 - .L_4)
	.align		4
.L_4:
        /*0010*/ 	.word	index@(triton_per_fused__native_batch_norm_legit_no_training_mean_mul_sigmoid_0)
        /*0014*/ 	.word	0x00000000


	//----- nvinfo : EIATTR_FRAME_SIZE
	.align		4
.L_5:
        /*0018*/ 	.byte	0x04, 0x11
        /*001a*/ 	.short	(.L_7 - .L_6)
	.align		4
.L_6:
        /*001c*/ 	.word	index@(triton_per_fused__native_batch_norm_legit_no_training_mean_mul_sigmoid_0)
        /*0020*/ 	.word	0x00000000


	//----- nvinfo : EIATTR_MIN_STACK_SIZE
	.align		4
.L_7:
        /*0024*/ 	.byte	0x04, 0x12
        /*0026*/ 	.short	(.L_9 - .L_8)
	.align		4
.L_8:
        /*0028*/ 	.word	index@(triton_per_fused__native_batch_norm_legit_no_training_mean_mul_sigmoid_0)
        /*002c*/ 	.word	0x00000000
.L_9:


//--------------------- .nv.info.triton_per_fused__native_batch_norm_legit_no_training_mean_mul_sigmoid_0 --------------------------
	.section	.nv.info.triton_per_fused__native_batch_norm_legit_no_training_mean_mul_sigmoid_0,"",@"SHT_CUDA_INFO"
	.sectionflags	@""
	.align	4


	//----- nvinfo : EIATTR_CUDA_API_VERSION
	.align		4
        /*0000*/ 	.byte	0x04, 0x37
        /*0002*/ 	.short	(.L_11 - .L_10)
.L_10:
        /*0004*/ 	.word	0x0000007c


	//----- nvinfo : EIATTR_KPARAM_INFO
	.align		4
.L_11:
        /*0008*/ 	.byte	0x04, 0x17
        /*000a*/ 	.short	(.L_13 - .L_12)
.L_12:
        /*000c*/ 	.word	0x00000000
        /*0010*/ 	.short	0x0007
        /*0012*/ 	.short	0x0034
        /*0014*/ 	.byte	0x00, 0xf0, 0x11, 0x00


	//----- nvinfo : EIATTR_KPARAM_INFO
	.align		4
.L_13:
        /*0018*/ 	.byte	0x04, 0x17
        /*001a*/ 	.short	(.L_15 - .L_14)
.L_14:
        /*001c*/ 	.word	0x00000000
        /*0020*/ 	.short	0x0006
        /*0022*/ 	.short	0x0030
        /*0024*/ 	.byte	0x00, 0xf0, 0x11, 0x00


	//----- nvinfo : EIATTR_KPARAM_INFO
	.align		4
.L_15:
        /*0028*/ 	.byte	0x04, 0x17
        /*002a*/ 	.short	(.L_17 - .L_16)
.L_16:
        /*002c*/ 	.word	0x00000000
        /*0030*/ 	.short	0x0005
        /*0032*/ 	.short	0x0028
        /*0034*/ 	.byte	0x00, 0xf4, 0x21, 0x00


	//----- nvinfo : EIATTR_KPARAM_INFO
	.align		4
.L_17:
        /*0038*/ 	.byte	0x04, 0x17
        /*003a*/ 	.short	(.L_19 - .L_18)
.L_18:
        /*003c*/ 	.word	0x00000000
        /*0040*/ 	.short	0x0004
        /*0042*/ 	.short	0x0020
        /*0044*/ 	.byte	0x00, 0xf4, 0x21, 0x00


	//----- nvinfo : EIATTR_KPARAM_INFO
	.align		4
.L_19:
        /*0048*/ 	.byte	0x04, 0x17
        /*004a*/ 	.short	(.L_21 - .L_20)
.L_20:
        /*004c*/ 	.word	0x00000000
        /*0050*/ 	.short	0x0003
        /*0052*/ 	.short	0x0018
        /*0054*/ 	.byte	0x00, 0xf4, 0x21, 0x00


	//----- nvinfo : EIATTR_KPARAM_INFO
	.align		4
.L_21:
        /*0058*/ 	.byte	0x04, 0x17
        /*005a*/ 	.short	(.L_23 - .L_22)
.L_22:
        /*005c*/ 	.word	0x00000000
        /*0060*/ 	.short	0x0002
        /*0062*/ 	.short	0x0010
        /*0064*/ 	.byte	0x00, 0xf4, 0x21, 0x00


	//----- nvinfo : EIATTR_KPARAM_INFO
	.align		4
.L_23:
        /*0068*/ 	.byte	0x04, 0x17
        /*006a*/ 	.short	(.L_25 - .L_24)
.L_24:
        /*006c*/ 	.word	0x00000000
        /*0070*/ 	.short	0x0001
        /*0072*/ 	.short	0x0008
        /*0074*/ 	.byte	0x00, 0xf4, 0x21, 0x00


	//----- nvinfo : EIATTR_KPARAM_INFO
	.align		4
.L_25:
        /*0078*/ 	.byte	0x04, 0x17
        /*007a*/ 	.short	(.L_27 - .L_26)
.L_26:
        /*007c*/ 	.word	0x00000000
        /*0080*/ 	.short	0x0000
        /*0082*/ 	.short	0x0000
        /*0084*/ 	.byte	0x00, 0xf4, 0x21, 0x00


	//----- nvinfo : EIATTR_SPARSE_MMA_MASK
	.align		4
.L_27:
        /*0088*/ 	.byte	0x03, 0x50
        /*008a*/ 	.short	0x0000


	//----- nvinfo : EIATTR_MAXREG_COUNT
	.align		4
        /*008c*/ 	.byte	0x03, 0x1b
        /*008e*/ 	.short	0x00ff


	//----- nvinfo : EIATTR_COOP_GROUP_MASK_REGIDS
	.align		4
        /*0090*/ 	.byte	0x04, 0x29
        /*0092*/ 	.short	(.L_29 - .L_28)


	//   ....[0]....
.L_28:
        /*0094*/ 	.word	0xffffffff


	//   ....[1]....
        /*0098*/ 	.word	0xffffffff


	//   ....[2]....
        /*009c*/ 	.word	0xffffffff


	//----- nvinfo : EIATTR_COOP_GROUP_INSTR_OFFSETS
	.align		4
.L_29:
        /*00a0*/ 	.byte	0x04, 0x28
        /*00a2*/ 	.short	(.L_31 - .L_30)


	//   ....[0]....
.L_30:
        /*00a4*/ 	.word	0x00000570


	//   ....[1]....
        /*00a8*/ 	.word	0x000005b0


	//   ....[2]....
        /*00ac*/ 	.word	0x00000610


	//----- nvinfo : EIATTR_EXIT_INSTR_OFFSETS
	.align		4
.L_31:
        /*00b0*/ 	.byte	0x04, 0x1c
        /*00b2*/ 	.short	(.L_33 - .L_32)


	//   ....[0]....
.L_32:
        /*00b4*/ 	.word	0x00000670


	//   ....[1]....
        /*00b8*/ 	.word	0x000006a0


	//----- nvinfo : EIATTR_REQNTID
	.align		4
.L_33:
        /*00bc*/ 	.byte	0x04, 0x10
        /*00be*/ 	.short	(.L_35 - .L_34)
.L_34:
        /*00c0*/ 	.word	0x00000040
        /*00c4*/ 	.word	0x00000001
        /*00c8*/ 	.word	0x00000001


	//----- nvinfo : EIATTR_CBANK_PARAM_SIZE
	.align		4
.L_35:
        /*00cc*/ 	.byte	0x03, 0x19
        /*00ce*/ 	.short	0x0038


	//----- nvinfo : EIATTR_PARAM_CBANK
	.align		4
        /*00d0*/ 	.byte	0x04, 0x0a
        /*00d2*/ 	.short	(.L_37 - .L_36)
	.align		4
.L_36:
        /*00d4*/ 	.word	index@(.nv.constant0.triton_per_fused__native_batch_norm_legit_no_training_mean_mul_sigmoid_0)
        /*00d8*/ 	.short	0x0210
        /*00da*/ 	.short	0x0038


	//----- nvinfo : EIATTR_SW_WAR
	.align		4
.L_37:
        /*00dc*/ 	.byte	0x04, 0x36
        /*00de*/ 	.short	(.L_39 - .L_38)
.L_38:
        /*00e0*/ 	.word	0x00000008
.L_39:


//--------------------- .nv.callgraph             --------------------------
	.section	.nv.callgraph,"",@"SHT_CUDA_CALLGRAPH"
	.align	4
	.sectionentsize	8
	.align		4
        /*0000*/ 	.word	0x00000000
	.align		4
        /*0004*/ 	.word	0xffffffff
	.align		4
        /*0008*/ 	.word	0x00000000
	.align		4
        /*000c*/ 	.word	0xfffffffe
	.align		4
        /*0010*/ 	.word	0x00000000
	.align		4
        /*0014*/ 	.word	0xfffffffd
	.align		4
        /*0018*/ 	.word	0x00000000
	.align		4
        /*001c*/ 	.word	0xfffffffc


//--------------------- .nv.constant4             --------------------------
	.section	.nv.constant4,"a",@progbits
	.align	8
	.align		8
.nv.constant4:
        /*0000*/ 	.dword	_$_str
	.align		8
        /*0008*/ 	.dword	_$_str_$_2


//--------------------- .text.triton_per_fused__native_batch_norm_legit_no_training_mean_mul_sigmoid_0 --------------------------
	.section	.text.triton_per_fused__native_batch_norm_legit_no_training_mean_mul_sigmoid_0,"ax",@progbits
	.sectionflags	@"SHF_BARRIERS=1"
	.align	128
        .global         triton_per_fused__native_batch_norm_legit_no_training_mean_mul_sigmoid_0
        .type           triton_per_fused__native_batch_norm_legit_no_training_mean_mul_sigmoid_0,@function
        .size           triton_per_fused__native_batch_norm_legit_no_training_mean_mul_sigmoid_0,(.L_x_1 - triton_per_fused__native_batch_norm_legit_no_training_mean_mul_sigmoid_0)
        .other          triton_per_fused__native_batch_norm_legit_no_training_mean_mul_sigmoid_0,@"STO_CUDA_ENTRY STV_DEFAULT"
triton_per_fused__native_batch_norm_legit_no_training_mean_mul_sigmoid_0:
.text.triton_per_fused__native_batch_norm_legit_no_training_mean_mul_sigmoid_0:
[----:B------:R-:W0:Y:S01]  /*0000*/  LDC R1, c[0x0][0x28] ;  /* 0x00000a00ff017b82 */ /* 0x000e220000000800 */
[----:B------:R-:W1:Y:S07]  /*0010*/  S2R R5, SR_TID.X ;  /* 0x0000000000057919 */ /* 0x000e6e0000002100 */
[----:B------:R-:W2:Y:S01]  /*0020*/  LDC.64 R18, c[0x0][0x228] ;  /* 0x00008a00ff127b82 */ /* 0x000ea20000000a00 */
[----:B------:R-:W-:Y:S01]  /*0030*/  HFMA2.MMA R4, -RZ, RZ, 0, 0 ;  /* 0x00000000ff047435 */ /* 0x000fe200000001ff */
[----:B------:R-:W-:Y:S01]  /*0040*/  ULDC.64 UR6, c[0x0][0x208] ;  /* 0x0000820000067ab9 */ /* 0x000fe20000000a00 */
[----:B------:R-:W3:Y:S05]  /*0050*/  S2R R2, SR_CTAID.X ;  /* 0x0000000000027919 */ /* 0x000eea0000002500 */
[----:B------:R-:W4:Y:S08]  /*0060*/  LDC.64 R16, c[0x0][0x218] ;  /* 0x00008600ff107b82 */ /* 0x000f300000000a00 */
[----:B------:R-:W5:Y:S08]  /*0070*/  LDC.64 R12, c[0x0][0x220] ;  /* 0x00008800ff0c7b82 */ /* 0x000f700000000a00 */
[----:B------:R-:W4:Y:S01]  /*0080*/  LDC.64 R10, c[0x0][0x230] ;  /* 0x00008c00ff0a7b82 */ /* 0x000f220000000a00 */
[----:B-1----:R-:W-:-:S07]  /*0090*/  SHF.R.U32.HI R7, RZ, 0x3, R5 ;  /* 0x00000003ff077819 */ /* 0x002fce0000011605 */
[----:B------:R-:W1:Y:S01]  /*00a0*/  LDC.64 R8, c[0x0][0x238] ;  /* 0x00008e00ff087b82 */ /* 0x000e620000000a00 */
[----:B---3--:R-:W-:Y:S02]  /*00b0*/  SHF.L.U32 R0, R2, 0x3, RZ ;  /* 0x0000000302007819 */ /* 0x008fe400000006ff */
[----:B------:R-:W-:Y:S02]  /*00c0*/  SHF.R.S32.HI R3, RZ, 0x1c, R2 ;  /* 0x0000001cff037819 */ /* 0x000fe40000011402 */
[----:B------:R-:W-:Y:S02]  /*00d0*/  SGXT.U32 R7, R7, 0x3 ;  /* 0x000000030707781a */ /* 0x000fe40000000000 */
[----:B------:R-:W-:Y:S02]  /*00e0*/  SGXT R3, R3, 0x1 ;  /* 0x000000010303781a */ /* 0x000fe40000000200 */
[----:B------:R-:W-:-:S04]  /*00f0*/  LOP3.LUT R2, R0, R7, RZ, 0xfc, !PT ;  /* 0x0000000700027212 */ /* 0x000fc800078efcff */
[----:B------:R-:W-:Y:S02]  /*0100*/  LEA.HI R3, R3, R2, RZ, 0x2 ;  /* 0x0000000203037211 */ /* 0x000fe400078f10ff */
[----:B------:R-:W-:Y:S02]  /*0110*/  ISETP.GE.AND P0, PT, R2, 0x10, PT ;  /* 0x000000100200780c */ /* 0x000fe40003f06270 */
[----:B------:R-:W-:-:S04]  /*0120*/  LOP3.LUT R3, R3, 0xfffffffc, RZ, 0xc0, !PT ;  /* 0xfffffffc03037812 */ /* 0x000fc800078ec0ff */
[----:B------:R-:W-:-:S05]  /*0130*/  IADD3 R15, R2, -R3, RZ ;  /* 0x80000003020f7210 */ /* 0x000fca0007ffe0ff */
[----:B--2---:R-:W-:-:S05]  /*0140*/  IMAD.WIDE R18, R15, 0x4, R18 ;  /* 0x000000040f127825 */ /* 0x004fca00078e0212 */
[----:B------:R-:W2:Y:S01]  /*0150*/  @!P0 LDG.E.EL R4, desc[UR6][R18.64] ;  /* 0x0000000612048981 */ /* 0x000ea2000c2e1900 */
[----:B------:R-:W-:-:S04]  /*0160*/  SHF.L.U32 R3, R5, 0x1, RZ ;  /* 0x0000000105037819 */ /* 0x000fc800000006ff */
[----:B------:R-:W-:-:S04]  /*0170*/  LOP3.LUT R3, R3, 0xe, RZ, 0xc0, !PT ;  /* 0x0000000e03037812 */ /* 0x000fc800078ec0ff */
[----:B------:R-:W-:-:S05]  /*0180*/  LEA R3, R2, R3, 0x4 ;  /* 0x0000000302037211 */ /* 0x000fca00078e20ff */
[----:B----4-:R-:W-:Y:S01]  /*0190*/  IMAD.WIDE R16, R3, 0x4, R16 ;  /* 0x0000000403107825 */ /* 0x010fe200078e0210 */
[----:B------:R-:W-:Y:S02]  /*01a0*/  CS2R R2, SRZ ;  /* 0x0000000000027805 */ /* 0x000fe4000001ff00 */
[----:B------:R-:W-:Y:S01]  /*01b0*/  MOV R6, RZ ;  /* 0x000000ff00067202 */ /* 0x000fe20000000f00 */
[----:B-----5:R-:W-:-:S03]  /*01c0*/  IMAD.WIDE R12, R15, 0x4, R12 ;  /* 0x000000040f0c7825 */ /* 0x020fc600078e020c */
[----:B------:R3:W4:Y:S01]  /*01d0*/  @!P0 LDG.E.64 R2, desc[UR6][R16.64] ;  /* 0x0000000610028981 */ /* 0x000722000c1e1b00 */
[----:B0-----:R-:W-:-:S03]  /*01e0*/  IMAD.WIDE R10, R15, 0x4, R10 ;  /* 0x000000040f0a7825 */ /* 0x001fc600078e020a */
[----:B------:R0:W5:Y:S01]  /*01f0*/  @!P0 LDG.E.EL R6, desc[UR6][R12.64] ;  /* 0x000000060c068981 */ /* 0x000162000c2e1900 */
[----:B-1----:R-:W-:Y:S01]  /*0200*/  IMAD.WIDE R8, R15, 0x4, R8 ;  /* 0x000000040f087825 */ /* 0x002fe200078e0208 */
[----:B------:R-:W-:-:S06]  /*0210*/  CS2R R14, SRZ ;  /* 0x00000000000e7805 */ /* 0x000fcc000001ff00 */
[----:B------:R4:W5:Y:S04]  /*0220*/  @!P0 LDG.E.EL R14, desc[UR6][R10.64] ;  /* 0x000000060a0e8981 */ /* 0x000968000c2e1900 */
[----:B------:R-:W5:Y:S01]  /*0230*/  @!P0 LDG.E.EL R15, desc[UR6][R8.64] ;  /* 0x00000006080f8981 */ /* 0x000f62000c2e1900 */
[----:B------:R-:W1:Y:S01]  /*0240*/  S2UR UR5, SR_CgaCtaId ;  /* 0x00000000000579c3 */ /* 0x000e620000008800 */
[----:B------:R-:W-:Y:S02]  /*0250*/  UMOV UR4, 0x400 ;  /* 0x0000040000047882 */ /* 0x000fe40000000000 */
[----:B-1----:R-:W-:-:S06]  /*0260*/  UPRMT UR4, UR5, 0x654, UR4 ;  /* 0x0000065405047896 */ /* 0x002fcc0008000004 */
[----:B------:R-:W-:Y:S01]  /*0270*/  LEA R7, R7, UR4, 0x2 ;  /* 0x0000000407077c11 */ /* 0x000fe2000f8e10ff */
[----:B--2---:R-:W-:Y:S01]  /*0280*/  FADD R18, R4, 9.9999997473787516356e-06 ;  /* 0x3727c5ac04127421 */ /* 0x004fe20000000000 */
[----:B------:R-:W-:-:S03]  /*0290*/  HFMA2.MMA R4, -RZ, RZ, 1.625, 0 ;  /* 0x3e800000ff047435 */ /* 0x000fc600000001ff */
[----:B---3--:R-:W1:Y:S02]  /*02a0*/  MUFU.SQRT R16, R18 ;  /* 0x0000001200107308 */ /* 0x008e640000002000 */
[C---:B-1----:R-:W-:Y:S02]  /*02b0*/  FSETP.GT.AND P1, PT, R16.reuse, 8.50705917302346158658e+37, PT ;  /* 0x7e8000001000780b */ /* 0x042fe40003f24000 */
[----:B------:R-:W-:-:S03]  /*02c0*/  FSETP.GEU.AND P2, PT, R16, 1.175494350822287508e-38, PT ;  /* 0x008000001000780b */ /* 0x000fc60003f4e000 */
[----:B0-----:R-:W-:Y:S02]  /*02d0*/  FSEL R13, R4, 1, P1 ;  /* 0x3f800000040d7808 */ /* 0x001fe40000800000 */
[----:B----4-:R-:W-:Y:S02]  /*02e0*/  SEL R11, R3, RZ, !P0 ;  /* 0x000000ff030b7207 */ /* 0x010fe40004000000 */
[----:B------:R-:W-:-:S03]  /*02f0*/  SEL R3, R2, RZ, !P0 ;  /* 0x000000ff02037207 */ /* 0x000fc60004000000 */
[--C-:B-----5:R-:W-:Y:S01]  /*0300*/  FADD R2, R11, -R6.reuse ;  /* 0x800000060b027221 */ /* 0x120fe20000000000 */
[----:B------:R-:W-:Y:S01]  /*0310*/  @P1 FMUL R16, R16, 0.25 ;  /* 0x3e80000010101820 */ /* 0x000fe20000400000 */
[----:B------:R-:W-:Y:S01]  /*0320*/  FADD R6, R3, -R6 ;  /* 0x8000000603067221 */ /* 0x000fe20000000000 */
[----:B------:R-:W-:Y:S02]  /*0330*/  @!P2 FMUL R13, R13, 16777216 ;  /* 0x4b8000000d0da820 */ /* 0x000fe40000400000 */
[----:B------:R-:W-:-:S06]  /*0340*/  @!P2 FMUL R16, R16, 16777216 ;  /* 0x4b8000001010a820 */ /* 0x000fcc0000400000 */
[----:B------:R-:W0:Y:S02]  /*0350*/  MUFU.RCP R16, R16 ;  /* 0x0000001000107308 */ /* 0x000e240000001000 */
[----:B0-----:R-:W-:-:S04]  /*0360*/  FMUL R13, R16, R13 ;  /* 0x0000000d100d7220 */ /* 0x001fc80000400000 */
[-C--:B------:R-:W-:Y:S01]  /*0370*/  FMUL R2, R2, R13.reuse ;  /* 0x0000000d02027220 */ /* 0x080fe20000400000 */
[----:B------:R-:W-:-:S03]  /*0380*/  FMUL R6, R6, R13 ;  /* 0x0000000d06067220 */ /* 0x000fc60000400000 */
[-CC-:B------:R-:W-:Y:S01]  /*0390*/  FFMA R2, R2, R14.reuse, R15.reuse ;  /* 0x0000000e02027223 */ /* 0x180fe2000000000f */
[----:B------:R-:W-:-:S03]  /*03a0*/  FFMA R6, R6, R14, R15 ;  /* 0x0000000e06067223 */ /* 0x000fc6000000000f */
[----:B------:R-:W-:Y:S01]  /*03b0*/  FADD R8, RZ, -R2 ;  /* 0x80000002ff087221 */ /* 0x000fe20000000000 */
[----:B------:R-:W-:-:S03]  /*03c0*/  FADD R3, RZ, -R6 ;  /* 0x80000006ff037221 */ /* 0x000fc60000000000 */
[----:B------:R-:W-:Y:S01]  /*03d0*/  FMUL R9, R8, 1.4426950216293334961 ;  /* 0x3fb8aa3b08097820 */ /* 0x000fe20000400000 */
[----:B------:R-:W-:-:S04]  /*03e0*/  FMUL R3, R3, 1.4426950216293334961 ;  /* 0x3fb8aa3b03037820 */ /* 0x000fc80000400000 */
[----:B------:R-:W-:Y:S02]  /*03f0*/  FSETP.GEU.AND P2, PT, R9, -126, PT ;  /* 0xc2fc00000900780b */ /* 0x000fe40003f4e000 */
[----:B------:R-:W-:-:S11]  /*0400*/  FSETP.GEU.AND P1, PT, R3, -126, PT ;  /* 0xc2fc00000300780b */ /* 0x000fd60003f2e000 */
[----:B------:R-:W-:Y:S02]  /*0410*/  @!P2 FMUL R9, R9, 0.5 ;  /* 0x3f0000000909a820 */ /* 0x000fe40000400000 */
[----:B------:R-:W-:Y:S02]  /*0420*/  @!P1 FMUL R3, R3, 0.5 ;  /* 0x3f00000003039820 */ /* 0x000fe40000400000 */
[----:B------:R-:W0:Y:S08]  /*0430*/  MUFU.EX2 R10, R9 ;  /* 0x00000009000a7308 */ /* 0x000e300000000800 */
[----:B------:R-:W1:Y:S01]  /*0440*/  MUFU.EX2 R8, R3 ;  /* 0x0000000300087308 */ /* 0x000e620000000800 */
[----:B0-----:R-:W-:-:S04]  /*0450*/  @!P2 FMUL R10, R10, R10 ;  /* 0x0000000a0a0aa220 */ /* 0x001fc80000400000 */
[----:B------:R-:W-:Y:S01]  /*0460*/  FADD R10, R10, 1 ;  /* 0x3f8000000a0a7421 */ /* 0x000fe20000000000 */
[----:B-1----:R-:W-:-:S04]  /*0470*/  @!P1 FMUL R8, R8, R8 ;  /* 0x0000000808089220 */ /* 0x002fc80000400000 */
[----:B------:R-:W-:Y:S01]  /*0480*/  FSETP.GT.AND P2, PT, R10, 8.50705917302346158658e+37, PT ;  /* 0x7e8000000a00780b */ /* 0x000fe20003f44000 */
[----:B------:R-:W-:-:S03]  /*0490*/  FADD R8, R8, 1 ;  /* 0x3f80000008087421 */ /* 0x000fc60000000000 */
[----:B------:R-:W-:Y:S02]  /*04a0*/  FSEL R9, R4, 1, P2 ;  /* 0x3f80000004097808 */ /* 0x000fe40001000000 */
[----:B------:R-:W-:-:S04]  /*04b0*/  FSETP.GT.AND P1, PT, R8, 8.50705917302346158658e+37, PT ;  /* 0x7e8000000800780b */ /* 0x000fc80003f24000 */
[----:B------:R-:W-:-:S03]  /*04c0*/  FSEL R3, R4, 1, P1 ;  /* 0x3f80000004037808 */ /* 0x000fc60000800000 */
[----:B------:R-:W-:-:S06]  /*04d0*/  @P2 FMUL R10, R10, 0.25 ;  /* 0x3e8000000a0a2820 */ /* 0x000fcc0000400000 */
[----:B------:R-:W0:Y:S01]  /*04e0*/  MUFU.RCP R10, R10 ;  /* 0x0000000a000a7308 */ /* 0x000e220000001000 */
[----:B------:R-:W-:-:S07]  /*04f0*/  @P1 FMUL R8, R8, 0.25 ;  /* 0x3e80000008081820 */ /* 0x000fce0000400000 */
[----:B------:R-:W1:Y:S01]  /*0500*/  MUFU.RCP R8, R8 ;  /* 0x0000000800087308 */ /* 0x000e620000001000 */
[----:B0-----:R-:W-:-:S04]  /*0510*/  FMUL R9, R10, R9 ;  /* 0x000000090a097220 */ /* 0x001fc80000400000 */
[----:B------:R-:W-:Y:S01]  /*0520*/  FMUL R9, R2, R9 ;  /* 0x0000000902097220 */ /* 0x000fe20000400000 */
[----:B-1----:R-:W-:-:S04]  /*0530*/  FMUL R3, R8, R3 ;  /* 0x0000000308037220 */ /* 0x002fc80000400000 */
[----:B------:R-:W-:-:S05]  /*0540*/  FFMA R3, R6, R3, R9 ;  /* 0x0000000306037223 */ /* 0x000fca0000000009 */
[----:B------:R-:W-:Y:S02]  /*0550*/  FSEL R3, R3, RZ, !P0 ;  /* 0x000000ff03037208 */ /* 0x000fe40004000000 */
[----:B------:R-:W-:-:S03]  /*0560*/  LOP3.LUT P0, RZ, R5, 0x38, RZ, 0xc0, !PT ;  /* 0x0000003805ff7812 */ /* 0x000fc6000780c0ff */
[----:B------:R-:W0:Y:S02]  /*0570*/  SHFL.BFLY PT, R2, R3, 0x4, 0x1f ;  /* 0x0c801f0003027f89 */ /* 0x000e2400000e0000 */
[----:B0-----:R-:W-:Y:S01]  /*0580*/  FADD R4, R3, R2 ;  /* 0x0000000203047221 */ /* 0x001fe20000000000 */
[----:B------:R-:W-:Y:S02]  /*0590*/  LOP3.LUT R2, R5, 0x7, RZ, 0xc0, !PT ;  /* 0x0000000705027812 */ /* 0x000fe400078ec0ff */
[----:B------:R-:W-:Y:S02]  /*05a0*/  LOP3.LUT R5, R0, 0x7, R5, 0xf8, !PT ;  /* 0x0000000700057812 */ /* 0x000fe400078ef805 */
[----:B------:R-:W0:Y:S01]  /*05b0*/  SHFL.BFLY PT, R9, R4, 0x2, 0x1f ;  /* 0x0c401f0004097f89 */ /* 0x000e2200000e0000 */
[----:B------:R-:W-:Y:S02]  /*05c0*/  LEA R8, R2, UR4, 0x2 ;  /* 0x0000000402087c11 */ /* 0x000fe4000f8e10ff */
[----:B------:R-:W1:Y:S01]  /*05d0*/  LDC.64 R2, c[0x0][0x210] ;  /* 0x00008400ff027b82 */ /* 0x000e620000000a00 */
[C---:B------:R-:W-:Y:S01]  /*05e0*/  ISETP.LT.AND P0, PT, R5.reuse, 0x10, !P0 ;  /* 0x000000100500780c */ /* 0x040fe20004701270 */
[----:B0-----:R-:W-:Y:S01]  /*05f0*/  FADD R9, R4, R9 ;  /* 0x0000000904097221 */ /* 0x001fe20000000000 */
[----:B-1----:R-:W-:-:S04]  /*0600*/  IMAD.WIDE R2, R5, 0x4, R2 ;  /* 0x0000000405027825 */ /* 0x002fc800078e0202 */
[----:B------:R-:W0:Y:S02]  /*0610*/  SHFL.BFLY PT, R6, R9, 0x1, 0x1f ;  /* 0x0c201f0009067f89 */ /* 0x000e2400000e0000 */
[----:B0-----:R-:W-:-:S05]  /*0620*/  FADD R6, R9, R6 ;  /* 0x0000000609067221 */ /* 0x001fca0000000000 */
[----:B------:R0:W-:Y:S01]  /*0630*/  STS [R7], R6 ;  /* 0x0000000607007388 */ /* 0x0001e20000000800 */
[----:B------:R-:W-:Y:S06]  /*0640*/  BAR.SYNC.DEFER_BLOCKING 0x0 ;  /* 0x0000000000007b1d */ /* 0x000fec0000010000 */
[----:B------:R-:W1:Y:S02]  /*0650*/  LDS R8, [R8] ;  /* 0x0000000008087984 */ /* 0x000e640000000800 */
[----:B------:R-:W-:Y:S06]  /*0660*/  BAR.SYNC.DEFER_BLOCKING 0x0 ;  /* 0x0000000000007b1d */ /* 0x000fec0000010000 */
[----:B0-----:R-:W-:Y:S05]  /*0670*/  @!P0 EXIT ;  /* 0x000000000000894d */ /* 0x001fea0003800000 */
[----:B-1----:R-:W-:-:S05]  /*0680*/  FMUL R5, R8, 0.0625 ;  /* 0x3d80000008057820 */ /* 0x002fca0000400000 */
[----:B------:R-:W-:Y:S01]  /*0690*/  STG.E desc[UR6][R2.64], R5 ;  /* 0x0000000502007986 */ /* 0x000fe2000c101906 */
[----:B------:R-:W-:Y:S05]  /*06a0*/  EXIT ;  /* 0x000000000000794d */ /* 0x000fea0003800000 */
.L_x_0:
[----:B------:R-:W-:-:S00]  /*06b0*/  BRA `(.L_x_0) ;  /* 0xfffffffc00fc7947 */ /* 0x000fc0000383ffff */
[----:B------:R-:W-:-:S00]  /*06c0*/  NOP ;  /* 0x0000000000007918 */ /* 0x000fc00000000000 */
        /* <DEDUP_REMOVED lines=11> */
.L_x_1:


//--------------------- .nv.global.init           --------------------------
	.section	.nv.global.init,"aw",@progbits
.nv.global.init:
	.type		_$_str,@object
	.size		_$_str,(_$_str_$_2 - _$_str)
_$_str:
        /*0000*/ 	.byte	0x5f, 0x5f, 0x43, 0x55, 0x44, 0x41, 0x5f, 0x46, 0x54, 0x5a, 0x00
	.type		_$_str_$_2,@object
	.size		_$_str_$_2,(.L_1 - _$_str_$_2)
_$_str_$_2:
        /*000b*/ 	.byte	0x5f, 0x5f, 0x43, 0x55, 0x44, 0x41, 0x5f, 0x50, 0x52, 0x45, 0x43, 0x5f, 0x53, 0x51, 0x52, 0x54
        /*001b*/ 	.byte	0x00
.L_1:


//--------------------- .nv.shared.triton_per_fused__native_batch_norm_legit_no_training_mean_mul_sigmoid_0 --------------------------
	.section	.nv.shared.triton_per_fused__native_batch_norm_legit_no_training_mean_mul_sigmoid_0,"aw",@nobits
	.sectionflags	@""
	.align	16
	.zero		1024


//--------------------- .nv.constant0.triton_per_fused__native_batch_norm_legit_no_training_mean_mul_sigmoid_0 --------------------------
	.section	.nv.constant0.triton_per_fused__native_batch_norm_legit_no_training_mean_mul_sigmoid_0,"a",@progbits
	.sectionflags	@""
	.align	4
.nv.constant0.triton_per_fused__native_batch_norm_legit_no_training_mean_mul_sigmoid_0:
	.zero		584
